.version 4.1
.target sm_35
.entry bench(.param .u64 I){
    .reg .b64   ptr;
    .reg .b64   r64i<3>;
    .reg .b64   r64o<1>;
    ld.param.u64 ptr, [I];
    cvta.to.global.u64  ptr, ptr;
    ldu.global.b64 r64i0, [ptr+0];
    ldu.global.b64 r64i1, [ptr+8];
    ldu.global.b64 r64i2, [ptr+16];
    fma.rm.f64 r64o0, r64i0, r64i1, r64i2;
    st.global.b64 [ptr+0], r64o0;
}


// ===== COMPILED SASS (sm_100) =====

	.target	sm_100

	.elftype	@"ET_EXEC"


//--------------------- .note.nv.tkinfo           --------------------------
	.section	.note.nv.tkinfo,"",@"SHT_NOTE"
	.sectionflags	@"SHF_NOTE_NV_TKINFO"
	.tkinfo
        /*0018*/ 	.word	0x00000002
        /*0030*/ 	.string	""
        /*0030*/ 	.string	"ptxas"
        /*0030*/ 	.string	"Cuda compilation tools, release 13.0, V13.0.88"
        /*0030*/ 	.string	"Build cuda_13.0.r13.0/compiler.36424714_0"
        /*0030*/ 	.string	"-arch sm_100 "



//--------------------- .note.nv.cuinfo           --------------------------
	.section	.note.nv.cuinfo,"",@"SHT_NOTE"
	.sectionflags	@"SHF_NOTE_NV_CUINFO"
        /*0018*/ 	.short	0x0002
        /*001a*/ 	.short	0x0023
        /*001c*/ 	.short	0x0082
	.zero		2


//--------------------- .nv.info                  --------------------------
	.section	.nv.info,"",@"SHT_CUDA_INFO"
	.align	4


	//----- nvinfo : EIATTR_REGCOUNT
	.align		4
        /*0000*/ 	.byte	0x04, 0x2f
        /*0002*/ 	.short	(.L_1 - .L_0)
	.align		4
.L_0:
        /*0004*/ 	.word	index@(bench)
        /*0008*/ 	.word	0x0000000c


	//----- nvinfo : EIATTR_FRAME_SIZE
	.align		4
.L_1:
        /*000c*/ 	.byte	0x04, 0x11
        /*000e*/ 	.short	(.L_3 - .L_2)
	.align		4
.L_2:
        /*0010*/ 	.word	index@(bench)
        /*0014*/ 	.word	0x00000000


	//----- nvinfo : EIATTR_MIN_STACK_SIZE
	.align		4
.L_3:
        /*0018*/ 	.byte	0x04, 0x12
        /*001a*/ 	.short	(.L_5 - .L_4)
	.align		4
.L_4:
        /*001c*/ 	.word	index@(bench)
        /*0020*/ 	.word	0x00000000
.L_5:


//--------------------- .nv.compat                --------------------------
	.section	.nv.compat,"",@"SHT_CUDA_COMPAT_INFO"
	.align	4
        /*0000*/ 	.byte	0x02, 0x09, 0x00, 0x00, 0x02, 0x02, 0x01, 0x00, 0x02, 0x05, 0x05, 0x00, 0x03, 0x07, 0x01, 0x01
        /*0010*/ 	.byte	0x02, 0x03, 0x00, 0x00, 0x02, 0x06, 0x01, 0x00, 0x04, 0x0b, 0x08, 0x00, 0x01, 0x00, 0x00, 0x00
        /*0020*/ 	.byte	0x00, 0x00, 0x00, 0x00


//--------------------- .nv.info.bench            --------------------------
	.section	.nv.info.bench,"",@"SHT_CUDA_INFO"
	.sectionflags	@""
	.align	4


	//----- nvinfo : EIATTR_CUDA_API_VERSION
	.align		4
        /*0000*/ 	.byte	0x04, 0x37
        /*0002*/ 	.short	(.L_7 - .L_6)
.L_6:
        /*0004*/ 	.word	0x00000082


	//----- nvinfo : EIATTR_KPARAM_INFO
	.align		4
.L_7:
        /*0008*/ 	.byte	0x04, 0x17
        /*000a*/ 	.short	(.L_9 - .L_8)
.L_8:
        /*000c*/ 	.word	0x00000000
        /*0010*/ 	.short	0x0000
        /*0012*/ 	.short	0x0000
        /*0014*/ 	.byte	0x00, 0xf0, 0x21, 0x00


	//----- nvinfo : EIATTR_SPARSE_MMA_MASK
	.align		4
.L_9:
        /*0018*/ 	.byte	0x03, 0x50
        /*001a*/ 	.short	0x0000


	//----- nvinfo : EIATTR_MAXREG_COUNT
	.align		4
        /*001c*/ 	.byte	0x03, 0x1b
        /*001e*/ 	.short	0x00ff


	//----- nvinfo : EIATTR_MERCURY_ISA_VERSION
	.align		4
        /*0020*/ 	.byte	0x03, 0x5f
        /*0022*/ 	.short	0x0101


	//----- nvinfo : EIATTR_VRC_CTA_INIT_COUNT
	.align		4
        /*0024*/ 	.byte	0x02, 0x4a
	.zero		1
	.zero		1


	//----- nvinfo : EIATTR_EXIT_INSTR_OFFSETS
	.align		4
        /*0028*/ 	.byte	0x04, 0x1c
        /*002a*/ 	.short	(.L_11 - .L_10)


	//   ....[0]....
.L_10:
        /*002c*/ 	.word	0x00000080


	//----- nvinfo : EIATTR_CBANK_PARAM_SIZE
	.align		4
.L_11:
        /*0030*/ 	.byte	0x03, 0x19
        /*0032*/ 	.short	0x0008


	//----- nvinfo : EIATTR_PARAM_CBANK
	.align		4
        /*0034*/ 	.byte	0x04, 0x0a
        /*0036*/ 	.short	(.L_13 - .L_12)
	.align		4
.L_12:
        /*0038*/ 	.word	index@(.nv.constant0.bench)
        /*003c*/ 	.short	0x0380
        /*003e*/ 	.short	0x0008


	//----- nvinfo : EIATTR_SW_WAR
	.align		4
.L_13:
        /*0040*/ 	.byte	0x04, 0x36
        /*0042*/ 	.short	(.L_15 - .L_14)
.L_14:
        /*0044*/ 	.word	0x00000008
.L_15:


//--------------------- .nv.callgraph             --------------------------
	.section	.nv.callgraph,"",@"SHT_CUDA_CALLGRAPH"
	.align	4
	.sectionentsize	8
	.align		4
        /*0000*/ 	.word	0x00000000
	.align		4
        /*0004*/ 	.word	0xffffffff
	.align		4
        /*0008*/ 	.word	0x00000000
	.align		4
        /*000c*/ 	.word	0xfffffffe
	.align		4
        /*0010*/ 	.word	0x00000000
	.align		4
        /*0014*/ 	.word	0xfffffffd
	.align		4
        /*0018*/ 	.word	0x00000000
	.align		4
        /*001c*/ 	.word	0xfffffffc


//--------------------- .text.bench               --------------------------
	.section	.text.bench,"ax",@progbits
	.align	128
.text.bench:
        .type           bench,@function
        .size           bench,(.L_x_1 - bench)
        .other          bench,@"STO_CUDA_ENTRY STV_DEFAULT"
bench:
[----:B------:R-:W-:Y:S08]  /*0000*/  LDC R1, c[0x0][0x37c] ;  /* 0x0000df00ff017b82 */ /* 0x000ff00000000800 */
[----:B------:R-:W0:Y:S01]  /*0010*/  LDC.64 R2, c[0x0][0x380] ;  /* 0x0000e000ff027b82 */ /* 0x000e220000000a00 */
[----:B------:R-:W0:Y:S02]  /*0020*/  LDCU.64 UR4, c[0x0][0x358] ;  /* 0x00006b00ff0477ac */ /* 0x000e240008000a00 */
[----:B0-----:R-:W2:Y:S04]  /*0030*/  LDG.E.64 R4, desc[UR4][R2.64] ;  /* 0x0000000402047981 */ /* 0x001ea8000c1e1b00 */
[----:B------:R-:W2:Y:S04]  /*0040*/  LDG.E.64 R6, desc[UR4][R2.64+0x8] ;  /* 0x0000080402067981 */ /* 0x000ea8000c1e1b00 */
[----:B------:R-:W2:Y:S02]  /*0050*/  LDG.E.64 R8, desc[UR4][R2.64+0x10] ;  /* 0x0000100402087981 */ /* 0x000ea4000c1e1b00 */
[----:B--2---:R-:W-:-:S07]  /*0060*/  DFMA.RM R4, R4, R6, R8 ;  /* 0x000000060404722b */ /* 0x004fce0000004008 */
[----:B------:R-:W-:Y:S01]  /*0070*/  STG.E.64 desc[UR4][R2.64], R4 ;  /* 0x0000000402007986 */ /* 0x000fe2000c101b04 */
[----:B------:R-:W-:Y:S05]  /*0080*/  EXIT ;  /* 0x000000000000794d */ /* 0x000fea0003800000 */
.L_x_0:
[----:B------:R-:W-:-:S00]  /*0090*/  BRA `(.L_x_0) ;  /* 0xfffffffc00fc7947 */ /* 0x000fc0000383ffff */
[----:B------:R-:W-:-:S00]  /*00a0*/  NOP ;  /* 0x0000000000007918 */ /* 0x000fc00000000000 */
        /* <DEDUP_REMOVED lines=13> */
.L_x_1:


//--------------------- .nv.shared.reserved.0     --------------------------
	.section	.nv.shared.reserved.0,"aw",@nobits
	.weak		__nv_reservedSMEM_offset_0_alias
	.size		__nv_reservedSMEM_offset_0_alias, 0, 64
	.other		__nv_reservedSMEM_offset_0_alias,@"STO_CUDA_RESERVED_SHARED STV_DEFAULT"
__nv_reservedSMEM_offset_0_alias:
	.zero		0
	.zero		64


//--------------------- .nv.constant0.bench       --------------------------
	.section	.nv.constant0.bench,"a",@progbits
	.sectionflags	@""
	.align	4
.nv.constant0.bench:
	.zero		904


//--------------------- SYMBOLS --------------------------

	.type		.nv.reservedSmem.offset0,@object
	.size		.nv.reservedSmem.offset0,0x4
